	.headerflags	@"EF_CUDA_TEXMODE_UNIFIED EF_CUDA_64BIT_ADDRESS EF_CUDA_ACCELERATORS EF_CUDA_SM90 EF_CUDA_VIRTUAL_SM(EF_CUDA_SM90)"
	.elftype	@"ET_EXEC"


//--------------------- .nv.info                  --------------------------
	.section	.nv.info,"",@"SHT_CUDA_INFO"
	.align	4


	//----- nvinfo : EIATTR_REGCOUNT
	.align		4
        /*0000*/ 	.byte	0x04, 0x2f
        /*0002*/ 	.short	(.L_1 - .L_0)
	.align		4
.L_0:
        /*0004*/ 	.word	index@(triton_poi_fused_addmm_relu_2)
        /*0008*/ 	.word	0x0000000c


	//----- nvinfo : EIATTR_MIN_STACK_SIZE
	.align		4
.L_1:
        /*000c*/ 	.byte	0x04, 0x12
        /*000e*/ 	.short	(.L_3 - .L_2)
	.align		4
.L_2:
        /*0010*/ 	.word	index@(triton_poi_fused_addmm_relu_2)
        /*0014*/ 	.word	0x00000000


	//----- nvinfo : EIATTR_FRAME_SIZE
	.align		4
.L_3:
        /*0018*/ 	.byte	0x04, 0x11
        /*001a*/ 	.short	(.L_5 - .L_4)
	.align		4
.L_4:
        /*001c*/ 	.word	index@(triton_poi_fused_addmm_relu_2)
        /*0020*/ 	.word	0x00000000


	//----- nvinfo : EIATTR_MIN_STACK_SIZE
	.align		4
.L_5:
        /*0024*/ 	.byte	0x04, 0x12
        /*0026*/ 	.short	(.L_7 - .L_6)
	.align		4
.L_6:
        /*0028*/ 	.word	index@(triton_poi_fused_addmm_relu_2)
        /*002c*/ 	.word	0x00000000
.L_7:


//--------------------- .nv.info.triton_poi_fused_addmm_relu_2 --------------------------
	.section	.nv.info.triton_poi_fused_addmm_relu_2,"",@"SHT_CUDA_INFO"
	.sectionflags	@""
	.align	4


	//----- nvinfo : EIATTR_CUDA_API_VERSION
	.align		4
        /*0000*/ 	.byte	0x04, 0x37
        /*0002*/ 	.short	(.L_9 - .L_8)
.L_8:
        /*0004*/ 	.word	0x0000007c


	//----- nvinfo : EIATTR_KPARAM_INFO
	.align		4
.L_9:
        /*0008*/ 	.byte	0x04, 0x17
        /*000a*/ 	.short	(.L_11 - .L_10)
.L_10:
        /*000c*/ 	.word	0x00000000
        /*0010*/ 	.short	0x0002
        /*0012*/ 	.short	0x0010
        /*0014*/ 	.byte	0x00, 0xf0, 0x11, 0x00


	//----- nvinfo : EIATTR_KPARAM_INFO
	.align		4
.L_11:
        /*0018*/ 	.byte	0x04, 0x17
        /*001a*/ 	.short	(.L_13 - .L_12)
.L_12:
        /*001c*/ 	.word	0x00000000
        /*0020*/ 	.short	0x0001
        /*0022*/ 	.short	0x0008
        /*0024*/ 	.byte	0x00, 0xf4, 0x21, 0x00


	//----- nvinfo : EIATTR_KPARAM_INFO
	.align		4
.L_13:
        /*0028*/ 	.byte	0x04, 0x17
        /*002a*/ 	.short	(.L_15 - .L_14)
.L_14:
        /*002c*/ 	.word	0x00000000
        /*0030*/ 	.short	0x0000
        /*0032*/ 	.short	0x0000
        /*0034*/ 	.byte	0x00, 0xf4, 0x21, 0x00


	//----- nvinfo : EIATTR_SPARSE_MMA_MASK
	.align		4
.L_15:
        /*0038*/ 	.byte	0x03, 0x50
        /*003a*/ 	.short	0x0000


	//----- nvinfo : EIATTR_MAXREG_COUNT
	.align		4
        /*003c*/ 	.byte	0x03, 0x1b
        /*003e*/ 	.short	0x00ff


	//----- nvinfo : EIATTR_EXIT_INSTR_OFFSETS
	.align		4
        /*0040*/ 	.byte	0x04, 0x1c
        /*0042*/ 	.short	(.L_17 - .L_16)


	//   ....[0]....
.L_16:
        /*0044*/ 	.word	0x000001a0


	//   ....[1]....
        /*0048*/ 	.word	0x000001c0


	//----- nvinfo : EIATTR_REQNTID
	.align		4
.L_17:
        /*004c*/ 	.byte	0x04, 0x10
        /*004e*/ 	.short	(.L_19 - .L_18)
.L_18:
        /*0050*/ 	.word	0x00000080
        /*0054*/ 	.word	0x00000001
        /*0058*/ 	.word	0x00000001


	//----- nvinfo : EIATTR_CBANK_PARAM_SIZE
	.align		4
.L_19:
        /*005c*/ 	.byte	0x03, 0x19
        /*005e*/ 	.short	0x0014


	//----- nvinfo : EIATTR_PARAM_CBANK
	.align		4
        /*0060*/ 	.byte	0x04, 0x0a
        /*0062*/ 	.short	(.L_21 - .L_20)
	.align		4
.L_20:
        /*0064*/ 	.word	index@(.nv.constant0.triton_poi_fused_addmm_relu_2)
        /*0068*/ 	.short	0x0210
        /*006a*/ 	.short	0x0014


	//----- nvinfo : EIATTR_SW_WAR
	.align		4
.L_21:
        /*006c*/ 	.byte	0x04, 0x36
        /*006e*/ 	.short	(.L_23 - .L_22)
.L_22:
        /*0070*/ 	.word	0x00000008
.L_23:


//--------------------- .nv.callgraph             --------------------------
	.section	.nv.callgraph,"",@"SHT_CUDA_CALLGRAPH"
	.align	4
	.sectionentsize	8
	.align		4
        /*0000*/ 	.word	0x00000000
	.align		4
        /*0004*/ 	.word	0xffffffff
	.align		4
        /*0008*/ 	.word	0x00000000
	.align		4
        /*000c*/ 	.word	0xfffffffe
	.align		4
        /*0010*/ 	.word	0x00000000
	.align		4
        /*0014*/ 	.word	0xfffffffd
	.align		4
        /*0018*/ 	.word	0x00000000
	.align		4
        /*001c*/ 	.word	0xfffffffc


//--------------------- .text.triton_poi_fused_addmm_relu_2 --------------------------
	.section	.text.triton_poi_fused_addmm_relu_2,"ax",@progbits
	.align	128
        .global         triton_poi_fused_addmm_relu_2
        .type           triton_poi_fused_addmm_relu_2,@function
        .size           triton_poi_fused_addmm_relu_2,(.L_x_1 - triton_poi_fused_addmm_relu_2)
        .other          triton_poi_fused_addmm_relu_2,@"STO_CUDA_ENTRY STV_DEFAULT"
triton_poi_fused_addmm_relu_2:
.text.triton_poi_fused_addmm_relu_2:
[----:B------:R-:W0:Y:S02]  /*0000*/  LDC R1, c[0x0][0x28] ;  /* 0x00000a00ff017b82 */ /* 0x000e240000000800 */
[----:B------:R-:W1:Y:S01]  /*0010*/  S2R R0, SR_TID.X ;  /* 0x0000000000007919 */ /* 0x000e620000002100 */
[----:B------:R-:W2:Y:S01]  /*0020*/  LDC.64 R2, c[0x0][0x210] ;  /* 0x00008400ff027b82 */ /* 0x000ea20000000a00 */
[----:B------:R-:W-:Y:S01]  /*0030*/  ULDC.64 UR4, c[0x0][0x208] ;  /* 0x0000820000047ab9 */ /* 0x000fe20000000a00 */
[----:B------:R-:W3:Y:S06]  /*0040*/  S2R R7, SR_CTAID.X ;  /* 0x0000000000077919 */ /* 0x000eec0000002500 */
[----:B------:R-:W4:Y:S01]  /*0050*/  LDC.64 R4, c[0x0][0x218] ;  /* 0x00008600ff047b82 */ /* 0x000f220000000a00 */
[----:B-1----:R-:W-:-:S05]  /*0060*/  IMAD.SHL.U32 R0, R0, 0x2, RZ ;  /* 0x0000000200007824 */ /* 0x002fca00078e00ff */
[----:B------:R-:W-:-:S05]  /*0070*/  LOP3.LUT R0, R0, 0xfe, RZ, 0xc0, !PT ;  /* 0x000000fe00007812 */ /* 0x000fca00078ec0ff */
[----:B---3--:R-:W-:-:S04]  /*0080*/  IMAD R7, R7, 0x100, R0 ;  /* 0x0000010007077824 */ /* 0x008fc800078e0200 */
[C---:B------:R-:W-:Y:S01]  /*0090*/  IMAD.HI R0, R7.reuse, 0x1b4e81b5, RZ ;  /* 0x1b4e81b507007827 */ /* 0x040fe200078e02ff */
[----:B------:R-:W-:-:S03]  /*00a0*/  ISETP.GE.AND P2, PT, R7, 0x4b0, PT ;  /* 0x000004b00700780c */ /* 0x000fc60003f46270 */
[----:B--2---:R-:W-:Y:S01]  /*00b0*/  IMAD.WIDE R2, R7, 0x4, R2 ;  /* 0x0000000407027825 */ /* 0x004fe200078e0202 */
[----:B------:R-:W-:-:S04]  /*00c0*/  SHF.R.U32.HI R9, RZ, 0x1f, R0 ;  /* 0x0000001fff097819 */ /* 0x000fc80000011600 */
[----:B------:R-:W-:-:S05]  /*00d0*/  LEA.HI.SX32 R0, R0, R9, 0x1b ;  /* 0x0000000900007211 */ /* 0x000fca00078fdaff */
[----:B------:R-:W-:Y:S01]  /*00e0*/  IMAD R9, R0, -0x12c, R7 ;  /* 0xfffffed400097824 */ /* 0x000fe200078e0207 */
[----:B------:R-:W-:-:S03]  /*00f0*/  CS2R R6, SRZ ;  /* 0x0000000000067805 */ /* 0x000fc6000001ff00 */
[----:B----4-:R-:W-:Y:S01]  /*0100*/  IMAD.WIDE R4, R9, 0x4, R4 ;  /* 0x0000000409047825 */ /* 0x010fe200078e0204 */
[----:B------:R-:W-:Y:S02]  /*0110*/  CS2R R8, SRZ ;  /* 0x0000000000087805 */ /* 0x000fe4000001ff00 */
[----:B------:R-:W2:Y:S04]  /*0120*/  @!P2 LDG.E.64 R6, desc[UR4][R2.64] ;  /* 0x000000040206a981 */ /* 0x000ea8000c1e1b00 */
[----:B------:R-:W2:Y:S02]  /*0130*/  @!P2 LDG.E.EL.64 R8, desc[UR4][R4.64] ;  /* 0x000000040408a981 */ /* 0x000ea4000c2e1b00 */
[----:B--2---:R-:W-:Y:S01]  /*0140*/  FSETP.GEU.AND P0, PT, R6, -R8, PT ;  /* 0x800000080600720b */ /* 0x004fe20003f0e000 */
[----:B------:R-:W-:Y:S01]  /*0150*/  FADD R6, R8, R6 ;  /* 0x0000000608067221 */ /* 0x000fe20000000000 */
[----:B------:R-:W-:Y:S01]  /*0160*/  FADD R0, R9, R7 ;  /* 0x0000000709007221 */ /* 0x000fe20000000000 */
[----:B------:R-:W-:-:S03]  /*0170*/  FSETP.GEU.AND P1, PT, R7, -R9, PT ;  /* 0x800000090700720b */ /* 0x000fc60003f2e000 */
[----:B------:R-:W-:Y:S02]  /*0180*/  FSEL R6, R6, RZ, P0 ;  /* 0x000000ff06067208 */ /* 0x000fe40000000000 */
[----:B------:R-:W-:Y:S01]  /*0190*/  FSEL R7, R0, RZ, P1 ;  /* 0x000000ff00077208 */ /* 0x000fe20000800000 */
[----:B------:R-:W-:Y:S07]  /*01a0*/  @P2 EXIT ;  /* 0x000000000000294d */ /* 0x000fee0003800000 */
[----:B------:R-:W-:Y:S01]  /*01b0*/  STG.E.64 desc[UR4][R2.64], R6 ;  /* 0x0000000602007986 */ /* 0x000fe2000c101b04 */
[----:B------:R-:W-:Y:S05]  /*01c0*/  EXIT ;  /* 0x000000000000794d */ /* 0x000fea0003800000 */
.L_x_0:
[----:B------:R-:W-:-:S00]  /*01d0*/  BRA `(.L_x_0) ;  /* 0xfffffffc00fc7947 */ /* 0x000fc0000383ffff */
[----:B------:R-:W-:-:S00]  /*01e0*/  NOP ;  /* 0x0000000000007918 */ /* 0x000fc00000000000 */
        /* <DEDUP_REMOVED lines=9> */
.L_x_1:


//--------------------- .nv.constant0.triton_poi_fused_addmm_relu_2 --------------------------
	.section	.nv.constant0.triton_poi_fused_addmm_relu_2,"a",@progbits
	.sectionflags	@""
	.align	4
.nv.constant0.triton_poi_fused_addmm_relu_2:
	.zero		548
